//
// Generated by NVIDIA NVVM Compiler
//
// Compiler Build ID: CL-36424714
// Cuda compilation tools, release 13.0, V13.0.88
// Based on NVVM 20.0.0
//

.version 9.0
.target sm_100
.address_size 64

	// .globl	_Z15matVecMulKernelPfS_S_mm

.visible .entry _Z15matVecMulKernelPfS_S_mm(
	.param .u64 .ptr .align 1 _Z15matVecMulKernelPfS_S_mm_param_0,
	.param .u64 .ptr .align 1 _Z15matVecMulKernelPfS_S_mm_param_1,
	.param .u64 .ptr .align 1 _Z15matVecMulKernelPfS_S_mm_param_2,
	.param .u64 _Z15matVecMulKernelPfS_S_mm_param_3,
	.param .u64 _Z15matVecMulKernelPfS_S_mm_param_4
)
{
	.reg .pred 	%p<10>;
	.reg .b32 	%r<41>;
	.reg .b32 	%f<62>;
	.reg .b64 	%rd<87>;

	ld.param.u64 	%rd23, [_Z15matVecMulKernelPfS_S_mm_param_0];
	ld.param.u64 	%rd24, [_Z15matVecMulKernelPfS_S_mm_param_1];
	ld.param.u64 	%rd21, [_Z15matVecMulKernelPfS_S_mm_param_2];
	ld.param.u64 	%rd22, [_Z15matVecMulKernelPfS_S_mm_param_4];
	cvta.to.global.u64 	%rd1, %rd24;
	cvta.to.global.u64 	%rd2, %rd23;
	mov.u32 	%r13, %ntid.x;
	mov.u32 	%r14, %ctaid.x;
	mov.u32 	%r15, %tid.x;
	mad.lo.s32 	%r16, %r13, %r14, %r15;
	cvt.u64.u32 	%rd3, %r16;
	setp.le.u64 	%p1, %rd22, %rd3;
	@%p1 bra 	$L__BB0_13;
	mul.lo.s64 	%rd4, %rd22, %rd3;
	and.b64  	%rd5, %rd22, 7;
	setp.lt.u64 	%p2, %rd22, 8;
	mov.b32 	%r40, 0;
	mov.b64 	%rd85, 0;
	@%p2 bra 	$L__BB0_4;
	and.b64  	%rd85, %rd22, -8;
	add.s64 	%rd82, %rd1, 16;
	shl.b64 	%rd26, %rd4, 2;
	add.s64 	%rd27, %rd26, %rd2;
	add.s64 	%rd81, %rd27, 16;
	mov.b32 	%r40, 0;
	mov.u64 	%rd83, %rd85;
$L__BB0_3:
	.pragma "nounroll";
	ld.global.f32 	%f1, [%rd81+-16];
	ld.global.f32 	%f2, [%rd82+-16];
	cvt.rn.f32.s32 	%f3, %r40;
	fma.rn.f32 	%f4, %f1, %f2, %f3;
	cvt.rzi.s32.f32 	%r20, %f4;
	ld.global.f32 	%f5, [%rd81+-12];
	ld.global.f32 	%f6, [%rd82+-12];
	cvt.rn.f32.s32 	%f7, %r20;
	fma.rn.f32 	%f8, %f5, %f6, %f7;
	cvt.rzi.s32.f32 	%r21, %f8;
	ld.global.f32 	%f9, [%rd81+-8];
	ld.global.f32 	%f10, [%rd82+-8];
	cvt.rn.f32.s32 	%f11, %r21;
	fma.rn.f32 	%f12, %f9, %f10, %f11;
	cvt.rzi.s32.f32 	%r22, %f12;
	ld.global.f32 	%f13, [%rd81+-4];
	ld.global.f32 	%f14, [%rd82+-4];
	cvt.rn.f32.s32 	%f15, %r22;
	fma.rn.f32 	%f16, %f13, %f14, %f15;
	cvt.rzi.s32.f32 	%r23, %f16;
	ld.global.f32 	%f17, [%rd81];
	ld.global.f32 	%f18, [%rd82];
	cvt.rn.f32.s32 	%f19, %r23;
	fma.rn.f32 	%f20, %f17, %f18, %f19;
	cvt.rzi.s32.f32 	%r24, %f20;
	ld.global.f32 	%f21, [%rd81+4];
	ld.global.f32 	%f22, [%rd82+4];
	cvt.rn.f32.s32 	%f23, %r24;
	fma.rn.f32 	%f24, %f21, %f22, %f23;
	cvt.rzi.s32.f32 	%r25, %f24;
	ld.global.f32 	%f25, [%rd81+8];
	ld.global.f32 	%f26, [%rd82+8];
	cvt.rn.f32.s32 	%f27, %r25;
	fma.rn.f32 	%f28, %f25, %f26, %f27;
	cvt.rzi.s32.f32 	%r26, %f28;
	ld.global.f32 	%f29, [%rd81+12];
	ld.global.f32 	%f30, [%rd82+12];
	cvt.rn.f32.s32 	%f31, %r26;
	fma.rn.f32 	%f32, %f29, %f30, %f31;
	cvt.rzi.s32.f32 	%r40, %f32;
	add.s64 	%rd83, %rd83, -8;
	add.s64 	%rd82, %rd82, 32;
	add.s64 	%rd81, %rd81, 32;
	setp.ne.s64 	%p3, %rd83, 0;
	@%p3 bra 	$L__BB0_3;
$L__BB0_4:
	setp.eq.s64 	%p4, %rd5, 0;
	@%p4 bra 	$L__BB0_12;
	and.b64  	%rd16, %rd22, 3;
	setp.lt.u64 	%p5, %rd5, 4;
	@%p5 bra 	$L__BB0_7;
	add.s64 	%rd28, %rd85, %rd4;
	shl.b64 	%rd29, %rd28, 2;
	add.s64 	%rd30, %rd2, %rd29;
	ld.global.f32 	%f33, [%rd30];
	shl.b64 	%rd31, %rd85, 2;
	add.s64 	%rd32, %rd1, %rd31;
	ld.global.f32 	%f34, [%rd32];
	cvt.rn.f32.s32 	%f35, %r40;
	fma.rn.f32 	%f36, %f33, %f34, %f35;
	cvt.rzi.s32.f32 	%r28, %f36;
	add.s64 	%rd33, %rd85, 1;
	and.b64  	%rd34, %rd33, 4294967295;
	add.s64 	%rd35, %rd34, %rd4;
	shl.b64 	%rd36, %rd35, 2;
	add.s64 	%rd37, %rd2, %rd36;
	ld.global.f32 	%f37, [%rd37];
	shl.b64 	%rd38, %rd33, 2;
	and.b64  	%rd39, %rd38, 17179869180;
	add.s64 	%rd40, %rd1, %rd39;
	ld.global.f32 	%f38, [%rd40];
	cvt.rn.f32.s32 	%f39, %r28;
	fma.rn.f32 	%f40, %f37, %f38, %f39;
	cvt.rzi.s32.f32 	%r29, %f40;
	add.s64 	%rd41, %rd85, 2;
	and.b64  	%rd42, %rd41, 4294967295;
	add.s64 	%rd43, %rd42, %rd4;
	shl.b64 	%rd44, %rd43, 2;
	add.s64 	%rd45, %rd2, %rd44;
	ld.global.f32 	%f41, [%rd45];
	shl.b64 	%rd46, %rd41, 2;
	and.b64  	%rd47, %rd46, 17179869180;
	add.s64 	%rd48, %rd1, %rd47;
	ld.global.f32 	%f42, [%rd48];
	cvt.rn.f32.s32 	%f43, %r29;
	fma.rn.f32 	%f44, %f41, %f42, %f43;
	cvt.rzi.s32.f32 	%r30, %f44;
	add.s64 	%rd49, %rd85, 3;
	and.b64  	%rd50, %rd49, 4294967295;
	add.s64 	%rd51, %rd50, %rd4;
	shl.b64 	%rd52, %rd51, 2;
	add.s64 	%rd53, %rd2, %rd52;
	ld.global.f32 	%f45, [%rd53];
	shl.b64 	%rd54, %rd49, 2;
	and.b64  	%rd55, %rd54, 17179869180;
	add.s64 	%rd56, %rd1, %rd55;
	ld.global.f32 	%f46, [%rd56];
	cvt.rn.f32.s32 	%f47, %r30;
	fma.rn.f32 	%f48, %f45, %f46, %f47;
	cvt.rzi.s32.f32 	%r40, %f48;
	add.s64 	%rd57, %rd85, 4;
	and.b64  	%rd85, %rd57, 4294967295;
$L__BB0_7:
	setp.eq.s64 	%p6, %rd16, 0;
	@%p6 bra 	$L__BB0_12;
	setp.eq.s64 	%p7, %rd16, 1;
	@%p7 bra 	$L__BB0_10;
	add.s64 	%rd58, %rd85, %rd4;
	shl.b64 	%rd59, %rd58, 2;
	add.s64 	%rd60, %rd2, %rd59;
	ld.global.f32 	%f49, [%rd60];
	shl.b64 	%rd61, %rd85, 2;
	add.s64 	%rd62, %rd1, %rd61;
	ld.global.f32 	%f50, [%rd62];
	cvt.rn.f32.s32 	%f51, %r40;
	fma.rn.f32 	%f52, %f49, %f50, %f51;
	cvt.rzi.s32.f32 	%r32, %f52;
	add.s64 	%rd63, %rd85, 1;
	and.b64  	%rd64, %rd63, 4294967295;
	add.s64 	%rd65, %rd64, %rd4;
	shl.b64 	%rd66, %rd65, 2;
	add.s64 	%rd67, %rd2, %rd66;
	ld.global.f32 	%f53, [%rd67];
	shl.b64 	%rd68, %rd63, 2;
	and.b64  	%rd69, %rd68, 17179869180;
	add.s64 	%rd70, %rd1, %rd69;
	ld.global.f32 	%f54, [%rd70];
	cvt.rn.f32.s32 	%f55, %r32;
	fma.rn.f32 	%f56, %f53, %f54, %f55;
	cvt.rzi.s32.f32 	%r40, %f56;
	add.s64 	%rd71, %rd85, 2;
	and.b64  	%rd85, %rd71, 4294967295;
$L__BB0_10:
	and.b64  	%rd72, %rd22, 1;
	setp.eq.b64 	%p8, %rd72, 1;
	not.pred 	%p9, %p8;
	@%p9 bra 	$L__BB0_12;
	add.s64 	%rd73, %rd85, %rd4;
	shl.b64 	%rd74, %rd73, 2;
	add.s64 	%rd75, %rd2, %rd74;
	ld.global.f32 	%f57, [%rd75];
	shl.b64 	%rd76, %rd85, 2;
	add.s64 	%rd77, %rd1, %rd76;
	ld.global.f32 	%f58, [%rd77];
	cvt.rn.f32.s32 	%f59, %r40;
	fma.rn.f32 	%f60, %f57, %f58, %f59;
	cvt.rzi.s32.f32 	%r40, %f60;
$L__BB0_12:
	cvt.rn.f32.s32 	%f61, %r40;
	cvta.to.global.u64 	%rd78, %rd21;
	shl.b64 	%rd79, %rd3, 2;
	add.s64 	%rd80, %rd78, %rd79;
	st.global.f32 	[%rd80], %f61;
$L__BB0_13:
	ret;

}


// ===== COMPILED SASS (sm_100) =====

	.target	sm_100

	.elftype	@"ET_EXEC"


//--------------------- .note.nv.tkinfo           --------------------------
	.section	.note.nv.tkinfo,"",@"SHT_NOTE"
	.sectionflags	@"SHF_NOTE_NV_TKINFO"
	.tkinfo
        /*0018*/ 	.word	0x00000002
        /*0030*/ 	.string	""
        /*0030*/ 	.string	"ptxas"
        /*0030*/ 	.string	"Cuda compilation tools, release 13.0, V13.0.88"
        /*0030*/ 	.string	"Build cuda_13.0.r13.0/compiler.36424714_0"
        /*0030*/ 	.string	"-arch sm_100 -m 64 "



//--------------------- .note.nv.cuinfo           --------------------------
	.section	.note.nv.cuinfo,"",@"SHT_NOTE"
	.sectionflags	@"SHF_NOTE_NV_CUINFO"
        /*0018*/ 	.short	0x0002
        /*001a*/ 	.short	0x0064
        /*001c*/ 	.short	0x0082
	.zero		2


//--------------------- .nv.info                  --------------------------
	.section	.nv.info,"",@"SHT_CUDA_INFO"
	.align	4


	//----- nvinfo : EIATTR_REGCOUNT
	.align		4
        /*0000*/ 	.byte	0x04, 0x2f
        /*0002*/ 	.short	(.L_1 - .L_0)
	.align		4
.L_0:
        /*0004*/ 	.word	index@(_Z15matVecMulKernelPfS_S_mm)
        /*0008*/ 	.word	0x00000020


	//----- nvinfo : EIATTR_FRAME_SIZE
	.align		4
.L_1:
        /*000c*/ 	.byte	0x04, 0x11
        /*000e*/ 	.short	(.L_3 - .L_2)
	.align		4
.L_2:
        /*0010*/ 	.word	index@(_Z15matVecMulKernelPfS_S_mm)
        /*0014*/ 	.word	0x00000000


	//----- nvinfo : EIATTR_MIN_STACK_SIZE
	.align		4
.L_3:
        /*0018*/ 	.byte	0x04, 0x12
        /*001a*/ 	.short	(.L_5 - .L_4)
	.align		4
.L_4:
        /*001c*/ 	.word	index@(_Z15matVecMulKernelPfS_S_mm)
        /*0020*/ 	.word	0x00000000
.L_5:


//--------------------- .nv.compat                --------------------------
	.section	.nv.compat,"",@"SHT_CUDA_COMPAT_INFO"
	.align	4
        /*0000*/ 	.byte	0x02, 0x09, 0x00, 0x00, 0x02, 0x02, 0x01, 0x00, 0x02, 0x05, 0x05, 0x00, 0x03, 0x07, 0x01, 0x01
        /*0010*/ 	.byte	0x02, 0x03, 0x00, 0x00, 0x02, 0x06, 0x01, 0x00, 0x04, 0x0b, 0x08, 0x00, 0x09, 0x00, 0x00, 0x00
        /*0020*/ 	.byte	0x00, 0x00, 0x00, 0x00


//--------------------- .nv.info._Z15matVecMulKernelPfS_S_mm --------------------------
	.section	.nv.info._Z15matVecMulKernelPfS_S_mm,"",@"SHT_CUDA_INFO"
	.sectionflags	@""
	.align	4


	//----- nvinfo : EIATTR_CUDA_API_VERSION
	.align		4
        /*0000*/ 	.byte	0x04, 0x37
        /*0002*/ 	.short	(.L_7 - .L_6)
.L_6:
        /*0004*/ 	.word	0x00000082


	//----- nvinfo : EIATTR_KPARAM_INFO
	.align		4
.L_7:
        /*0008*/ 	.byte	0x04, 0x17
        /*000a*/ 	.short	(.L_9 - .L_8)
.L_8:
        /*000c*/ 	.word	0x00000000
        /*0010*/ 	.short	0x0004
        /*0012*/ 	.short	0x0020
        /*0014*/ 	.byte	0x00, 0xf0, 0x21, 0x00


	//----- nvinfo : EIATTR_KPARAM_INFO
	.align		4
.L_9:
        /*0018*/ 	.byte	0x04, 0x17
        /*001a*/ 	.short	(.L_11 - .L_10)
.L_10:
        /*001c*/ 	.word	0x00000000
        /*0020*/ 	.short	0x0003
        /*0022*/ 	.short	0x0018
        /*0024*/ 	.byte	0x00, 0xf0, 0x21, 0x00


	//----- nvinfo : EIATTR_KPARAM_INFO
	.align		4
.L_11:
        /*0028*/ 	.byte	0x04, 0x17
        /*002a*/ 	.short	(.L_13 - .L_12)
.L_12:
        /*002c*/ 	.word	0x00000000
        /*0030*/ 	.short	0x0002
        /*0032*/ 	.short	0x0010
        /*0034*/ 	.byte	0x00, 0xf5, 0x21, 0x00


	//----- nvinfo : EIATTR_KPARAM_INFO
	.align		4
.L_13:
        /*0038*/ 	.byte	0x04, 0x17
        /*003a*/ 	.short	(.L_15 - .L_14)
.L_14:
        /*003c*/ 	.word	0x00000000
        /*0040*/ 	.short	0x0001
        /*0042*/ 	.short	0x0008
        /*0044*/ 	.byte	0x00, 0xf5, 0x21, 0x00


	//----- nvinfo : EIATTR_KPARAM_INFO
	.align		4
.L_15:
        /*0048*/ 	.byte	0x04, 0x17
        /*004a*/ 	.short	(.L_17 - .L_16)
.L_16:
        /*004c*/ 	.word	0x00000000
        /*0050*/ 	.short	0x0000
        /*0052*/ 	.short	0x0000
        /*0054*/ 	.byte	0x00, 0xf5, 0x21, 0x00


	//----- nvinfo : EIATTR_SPARSE_MMA_MASK
	.align		4
.L_17:
        /*0058*/ 	.byte	0x03, 0x50
        /*005a*/ 	.short	0x0000


	//----- nvinfo : EIATTR_MAXREG_COUNT
	.align		4
        /*005c*/ 	.byte	0x03, 0x1b
        /*005e*/ 	.short	0x00ff


	//----- nvinfo : EIATTR_MERCURY_ISA_VERSION
	.align		4
        /*0060*/ 	.byte	0x03, 0x5f
        /*0062*/ 	.short	0x0101


	//----- nvinfo : EIATTR_VRC_CTA_INIT_COUNT
	.align		4
        /*0064*/ 	.byte	0x02, 0x4a
	.zero		1
	.zero		1


	//----- nvinfo : EIATTR_EXIT_INSTR_OFFSETS
	.align		4
        /*0068*/ 	.byte	0x04, 0x1c
        /*006a*/ 	.short	(.L_19 - .L_18)


	//   ....[0]....
.L_18:
        /*006c*/ 	.word	0x00000080


	//   ....[1]....
        /*0070*/ 	.word	0x00000e20


	//----- nvinfo : EIATTR_CBANK_PARAM_SIZE
	.align		4
.L_19:
        /*0074*/ 	.byte	0x03, 0x19
        /*0076*/ 	.short	0x0028


	//----- nvinfo : EIATTR_PARAM_CBANK
	.align		4
        /*0078*/ 	.byte	0x04, 0x0a
        /*007a*/ 	.short	(.L_21 - .L_20)
	.align		4
.L_20:
        /*007c*/ 	.word	index@(.nv.constant0._Z15matVecMulKernelPfS_S_mm)
        /*0080*/ 	.short	0x0380
        /*0082*/ 	.short	0x0028


	//----- nvinfo : EIATTR_SW_WAR
	.align		4
.L_21:
        /*0084*/ 	.byte	0x04, 0x36
        /*0086*/ 	.short	(.L_23 - .L_22)
.L_22:
        /*0088*/ 	.word	0x00000008
.L_23:


//--------------------- .nv.callgraph             --------------------------
	.section	.nv.callgraph,"",@"SHT_CUDA_CALLGRAPH"
	.align	4
	.sectionentsize	8
	.align		4
        /*0000*/ 	.word	0x00000000
	.align		4
        /*0004*/ 	.word	0xffffffff
	.align		4
        /*0008*/ 	.word	0x00000000
	.align		4
        /*000c*/ 	.word	0xfffffffe
	.align		4
        /*0010*/ 	.word	0x00000000
	.align		4
        /*0014*/ 	.word	0xfffffffd
	.align		4
        /*0018*/ 	.word	0x00000000
	.align		4
        /*001c*/ 	.word	0xfffffffc


//--------------------- .text._Z15matVecMulKernelPfS_S_mm --------------------------
	.section	.text._Z15matVecMulKernelPfS_S_mm,"ax",@progbits
	.align	128
        .global         _Z15matVecMulKernelPfS_S_mm
        .type           _Z15matVecMulKernelPfS_S_mm,@function
        .size           _Z15matVecMulKernelPfS_S_mm,(.L_x_6 - _Z15matVecMulKernelPfS_S_mm)
        .other          _Z15matVecMulKernelPfS_S_mm,@"STO_CUDA_ENTRY STV_DEFAULT"
_Z15matVecMulKernelPfS_S_mm:
.text._Z15matVecMulKernelPfS_S_mm:
[----:B------:R-:W-:Y:S01]  /*0000*/  LDC R1, c[0x0][0x37c] ;  /* 0x0000df00ff017b82 */ /* 0x000fe20000000800 */
[----:B------:R-:W0:Y:S01]  /*0010*/  S2R R9, SR_CTAID.X ;  /* 0x0000000000097919 */ /* 0x000e220000002500 */
[----:B------:R-:W0:Y:S01]  /*0020*/  LDCU UR4, c[0x0][0x360] ;  /* 0x00006c00ff0477ac */ /* 0x000e220008000800 */
[----:B------:R-:W0:Y:S01]  /*0030*/  S2R R0, SR_TID.X ;  /* 0x0000000000007919 */ /* 0x000e220000002100 */
[----:B------:R-:W1:Y:S01]  /*0040*/  LDCU.64 UR12, c[0x0][0x3a0] ;  /* 0x00007400ff0c77ac */ /* 0x000e620008000a00 */
[----:B0-----:R-:W-:-:S05]  /*0050*/  IMAD R9, R9, UR4, R0 ;  /* 0x0000000409097c24 */ /* 0x001fca000f8e0200 */
[----:B-1----:R-:W-:-:S04]  /*0060*/  ISETP.GE.U32.AND P0, PT, R9, UR12, PT ;  /* 0x0000000c09007c0c */ /* 0x002fc8000bf06070 */
[----:B------:R-:W-:-:S13]  /*0070*/  ISETP.GE.U32.AND.EX P0, PT, RZ, UR13, PT, P0 ;  /* 0x0000000dff007c0c */ /* 0x000fda000bf06100 */
[----:B------:R-:W-:Y:S05]  /*0080*/  @P0 EXIT ;  /* 0x000000000000094d */ /* 0x000fea0003800000 */
[----:B------:R-:W-:Y:S02]  /*0090*/  UISETP.GE.U32.AND UP0, UPT, UR12, 0x8, UPT ;  /* 0x000000080c00788c */ /* 0x000fe4000bf06070 */
[C---:B------:R-:W-:Y:S01]  /*00a0*/  IMAD.WIDE.U32 R2, R9.reuse, UR12, RZ ;  /* 0x0000000c09027c25 */ /* 0x040fe2000f8e00ff */
[----:B------:R-:W-:Y:S02]  /*00b0*/  ULOP3.LUT UR8, UR12, 0x7, URZ, 0xc0, !UPT ;  /* 0x000000070c087892 */ /* 0x000fe4000f8ec0ff */
[----:B------:R-:W-:Y:S01]  /*00c0*/  UISETP.GE.U32.AND.EX UP0, UPT, UR13, URZ, UPT, UP0 ;  /* 0x000000ff0d00728c */ /* 0x000fe2000bf06100 */
[----:B------:R-:W-:Y:S01]  /*00d0*/  IMAD.MOV.U32 R0, RZ, RZ, RZ ;  /* 0x000000ffff007224 */ /* 0x000fe200078e00ff */
[----:B------:R-:W-:Y:S01]  /*00e0*/  UMOV UR4, URZ ;  /* 0x000000ff00047c82 */ /* 0x000fe20008000000 */
[----:B------:R-:W-:Y:S01]  /*00f0*/  IMAD R11, R9, UR13, R3 ;  /* 0x0000000d090b7c24 */ /* 0x000fe2000f8e0203 */
[----:B------:R-:W-:Y:S01]  /*0100*/  UMOV UR5, URZ ;  /* 0x000000ff00057c82 */ /* 0x000fe20008000000 */
[----:B------:R-:W0:Y:S04]  /*0110*/  LDCU.64 UR14, c[0x0][0x358] ;  /* 0x00006b00ff0e77ac */ /* 0x000e280008000a00 */
[----:B------:R-:W-:Y:S05]  /*0120*/  BRA.U !UP0, `(.L_x_0) ;  /* 0x0000000108fc7547 */ /* 0x000fea000b800000 */
[----:B------:R-:W1:Y:S01]  /*0130*/  LDCU.128 UR16, c[0x0][0x380] ;  /* 0x00007000ff1077ac */ /* 0x000e620008000c00 */
[----:B------:R-:W-:Y:S01]  /*0140*/  IMAD.MOV.U32 R0, RZ, RZ, RZ ;  /* 0x000000ffff007224 */ /* 0x000fe200078e00ff */
[----:B------:R-:W2:Y:S01]  /*0150*/  LDCU UR5, c[0x0][0x3a4] ;  /* 0x00007480ff0577ac */ /* 0x000ea20008000800 */
[----:B------:R-:W-:Y:S01]  /*0160*/  ULOP3.LUT UR4, UR12, 0xfffffff8, URZ, 0xc0, !UPT ;  /* 0xfffffff80c047892 */ /* 0x000fe2000f8ec0ff */
[----:B-1----:R-:W-:Y:S01]  /*0170*/  LEA R4, P0, R2, UR16, 0x2 ;  /* 0x0000001002047c11 */ /* 0x002fe2000f8010ff */
[----:B------:R-:W-:-:S03]  /*0180*/  UIADD3 UR6, UP0, UPT, UR18, 0x10, URZ ;  /* 0x0000001012067890 */ /* 0x000fc6000ff1e0ff */
[----:B------:R-:W-:Y:S01]  /*0190*/  IADD3 R4, P1, PT, R4, 0x10, RZ ;  /* 0x0000001004047810 */ /* 0x000fe20007f3e0ff */
[----:B------:R-:W-:Y:S01]  /*01a0*/  UIADD3.X UR7, UPT, UPT, URZ, UR19, URZ, UP0, !UPT ;  /* 0x00000013ff077290 */ /* 0x000fe200087fe4ff */
[----:B------:R-:W-:Y:S01]  /*01b0*/  LEA.HI.X R5, R2, UR17, R11, 0x2, P0 ;  /* 0x0000001102057c11 */ /* 0x000fe200080f140b */
[----:B------:R-:W-:Y:S01]  /*01c0*/  IMAD.U32 R6, RZ, RZ, UR6 ;  /* 0x00000006ff067e24 */ /* 0x000fe2000f8e00ff */
[----:B------:R-:W-:-:S03]  /*01d0*/  UMOV UR6, UR4 ;  /* 0x0000000400067c82 */ /* 0x000fc60008000000 */
[----:B------:R-:W-:Y:S02]  /*01e0*/  IMAD.X R5, RZ, RZ, R5, P1 ;  /* 0x000000ffff057224 */ /* 0x000fe400008e0605 */
[----:B------:R-:W-:Y:S01]  /*01f0*/  IMAD.U32 R7, RZ, RZ, UR7 ;  /* 0x00000007ff077e24 */ /* 0x000fe2000f8e00ff */
[----:B--2---:R-:W-:-:S06]  /*0200*/  UMOV UR7, UR5 ;  /* 0x0000000500077c82 */ /* 0x004fcc0008000000 */
.L_x_1:
[----:B0-2---:R-:W2:Y:S04]  /*0210*/  LDG.E R20, desc[UR14][R4.64+-0x10] ;  /* 0xfffff00e04147981 */ /* 0x005ea8000c1e1900 */
[----:B------:R-:W2:Y:S04]  /*0220*/  LDG.E R25, desc[UR14][R6.64+-0x10] ;  /* 0xfffff00e06197981 */ /* 0x000ea8000c1e1900 */
[----:B------:R-:W3:Y:S04]  /*0230*/  LDG.E R22, desc[UR14][R4.64+-0xc] ;  /* 0xfffff40e04167981 */ /* 0x000ee8000c1e1900 */
[----:B------:R-:W3:Y:S04]  /*0240*/  LDG.E R29, desc[UR14][R6.64+-0xc] ;  /* 0xfffff40e061d7981 */ /* 0x000ee8000c1e1900 */
[----:B------:R-:W4:Y:S04]  /*0250*/  LDG.E R18, desc[UR14][R4.64+-0x8] ;  /* 0xfffff80e04127981 */ /* 0x000f28000c1e1900 */
[----:B------:R-:W4:Y:S04]  /*0260*/  LDG.E R23, desc[UR14][R6.64+-0x8] ;  /* 0xfffff80e06177981 */ /* 0x000f28000c1e1900 */
[----:B------:R-:W5:Y:S04]  /*0270*/  LDG.E R16, desc[UR14][R4.64+-0x4] ;  /* 0xfffffc0e04107981 */ /* 0x000f68000c1e1900 */
[----:B------:R-:W5:Y:S04]  /*0280*/  LDG.E R21, desc[UR14][R6.64+-0x4] ;  /* 0xfffffc0e06157981 */ /* 0x000f68000c1e1900 */
[----:B------:R-:W5:Y:S04]  /*0290*/  LDG.E R14, desc[UR14][R4.64] ;  /* 0x0000000e040e7981 */ /* 0x000f68000c1e1900 */
[----:B------:R-:W5:Y:S04]  /*02a0*/  LDG.E R19, desc[UR14][R6.64] ;  /* 0x0000000e06137981 */ /* 0x000f68000c1e1900 */
[----:B------:R-:W5:Y:S04]  /*02b0*/  LDG.E R12, desc[UR14][R4.64+0x4] ;  /* 0x0000040e040c7981 */ /* 0x000f68000c1e1900 */
[----:B------:R-:W5:Y:S04]  /*02c0*/  LDG.E R17, desc[UR14][R6.64+0x4] ;  /* 0x0000040e06117981 */ /* 0x000f68000c1e1900 */
[----:B------:R-:W5:Y:S04]  /*02d0*/  LDG.E R10, desc[UR14][R4.64+0x8] ;  /* 0x0000080e040a7981 */ /* 0x000f68000c1e1900 */
[----:B------:R-:W5:Y:S04]  /*02e0*/  LDG.E R15, desc[UR14][R6.64+0x8] ;  /* 0x0000080e060f7981 */ /* 0x000f68000c1e1900 */
[----:B-1----:R0:W5:Y:S04]  /*02f0*/  LDG.E R8, desc[UR14][R4.64+0xc] ;  /* 0x00000c0e04087981 */ /* 0x002168000c1e1900 */
[----:B------:R1:W5:Y:S01]  /*0300*/  LDG.E R13, desc[UR14][R6.64+0xc] ;  /* 0x00000c0e060d7981 */ /* 0x000362000c1e1900 */
[----:B------:R-:W-:Y:S01]  /*0310*/  I2FP.F32.S32 R27, R0 ;  /* 0x00000000001b7245 */ /* 0x000fe20000201400 */
[----:B------:R-:W-:-:S04]  /*0320*/  UIADD3 UR6, UP0, UPT, UR6, -0x8, URZ ;  /* 0xfffffff806067890 */ /* 0x000fc8000ff1e0ff */
[----:B------:R-:W-:Y:S01]  /*0330*/  UIADD3.X UR7, UPT, UPT, UR7, -0x1, URZ, UP0, !UPT ;  /* 0xffffffff07077890 */ /* 0x000fe200087fe4ff */
[----:B0-----:R-:W-:Y:S01]  /*0340*/  IADD3 R4, P1, PT, R4, 0x20, RZ ;  /* 0x0000002004047810 */ /* 0x001fe20007f3e0ff */
[----:B------:R-:W-:Y:S01]  /*0350*/  UISETP.NE.U32.AND UP0, UPT, UR6, URZ, UPT ;  /* 0x000000ff0600728c */ /* 0x000fe2000bf05070 */
[----:B-1----:R-:W-:-:S03]  /*0360*/  IADD3 R6, P0, PT, R6, 0x20, RZ ;  /* 0x0000002006067810 */ /* 0x002fc60007f1e0ff */
[----:B------:R-:W-:Y:S01]  /*0370*/  UISETP.NE.AND.EX UP0, UPT, UR7, URZ, UPT, UP0 ;  /* 0x000000ff0700728c */ /* 0x000fe2000bf05300 */
[----:B------:R-:W-:Y:S02]  /*0380*/  IMAD.X R5, RZ, RZ, R5, P1 ;  /* 0x000000ffff057224 */ /* 0x000fe400008e0605 */
[----:B------:R-:W-:Y:S02]  /*0390*/  IMAD.X R7, RZ, RZ, R7, P0 ;  /* 0x000000ffff077224 */ /* 0x000fe400000e0607 */
[----:B--2---:R-:W-:-:S06]  /*03a0*/  FFMA R20, R20, R25, R27 ;  /* 0x0000001914147223 */ /* 0x004fcc000000001b */
[----:B------:R-:W0:Y:S02]  /*03b0*/  F2I.TRUNC.NTZ R20, R20 ;  /* 0x0000001400147305 */ /* 0x000e24000020f100 */
[----:B0-----:R-:W-:-:S05]  /*03c0*/  I2FP.F32.S32 R25, R20 ;  /* 0x0000001400197245 */ /* 0x001fca0000201400 */
[----:B---3--:R-:W-:-:S06]  /*03d0*/  FFMA R22, R22, R29, R25 ;  /* 0x0000001d16167223 */ /* 0x008fcc0000000019 */
[----:B------:R-:W0:Y:S02]  /*03e0*/  F2I.TRUNC.NTZ R22, R22 ;  /* 0x0000001600167305 */ /* 0x000e24000020f100 */
[----:B0-----:R-:W-:-:S05]  /*03f0*/  I2FP.F32.S32 R25, R22 ;  /* 0x0000001600197245 */ /* 0x001fca0000201400 */
[----:B----4-:R-:W-:-:S06]  /*0400*/  FFMA R18, R18, R23, R25 ;  /* 0x0000001712127223 */ /* 0x010fcc0000000019 */
[----:B------:R-:W0:Y:S02]  /*0410*/  F2I.TRUNC.NTZ R18, R18 ;  /* 0x0000001200127305 */ /* 0x000e24000020f100 */
[----:B0-----:R-:W-:-:S05]  /*0420*/  I2FP.F32.S32 R23, R18 ;  /* 0x0000001200177245 */ /* 0x001fca0000201400 */
[----:B-----5:R-:W-:-:S06]  /*0430*/  FFMA R16, R16, R21, R23 ;  /* 0x0000001510107223 */ /* 0x020fcc0000000017 */
[----:B------:R-:W0:Y:S02]  /*0440*/  F2I.TRUNC.NTZ R16, R16 ;  /* 0x0000001000107305 */ /* 0x000e24000020f100 */
[----:B0-----:R-:W-:-:S05]  /*0450*/  I2FP.F32.S32 R21, R16 ;  /* 0x0000001000157245 */ /* 0x001fca0000201400 */
[----:B------:R-:W-:-:S06]  /*0460*/  FFMA R14, R14, R19, R21 ;  /* 0x000000130e0e7223 */ /* 0x000fcc0000000015 */
        /* <DEDUP_REMOVED lines=8> */
[----:B------:R-:W-:-:S04]  /*04f0*/  FFMA R8, R8, R13, R15 ;  /* 0x0000000d08087223 */ /* 0x000fc8000000000f */
[----:B------:R1:W2:Y:S01]  /*0500*/  F2I.TRUNC.NTZ R0, R8 ;  /* 0x0000000800007305 */ /* 0x0002a2000020f100 */
[----:B------:R-:W-:Y:S05]  /*0510*/  BRA.U UP0, `(.L_x_1) ;  /* 0xfffffffd003c7547 */ /* 0x000fea000b83ffff */
.L_x_0:
[----:B------:R-:W-:-:S04]  /*0520*/  UISETP.NE.U32.AND UP0, UPT, UR8, URZ, UPT ;  /* 0x000000ff0800728c */ /* 0x000fc8000bf05070 */
[----:B------:R-:W-:-:S09]  /*0530*/  UISETP.NE.AND.EX UP0, UPT, URZ, URZ, UPT, UP0 ;  /* 0x000000ffff00728c */ /* 0x000fd2000bf05300 */
[----:B------:R-:W-:Y:S05]  /*0540*/  BRA.U !UP0, `(.L_x_2) ;  /* 0x0000000908207547 */ /* 0x000fea000b800000 */
[----:B------:R-:W-:Y:S02]  /*0550*/  UISETP.GE.U32.AND UP1, UPT, UR8, 0x4, UPT ;  /* 0x000000040800788c */ /* 0x000fe4000bf26070 */
[----:B------:R-:W-:Y:S02]  /*0560*/  ULOP3.LUT UR16, UR12, 0x3, URZ, 0xc0, !UPT ;  /* 0x000000030c107892 */ /* 0x000fe4000f8ec0ff */
[----:B------:R-:W-:Y:S02]  /*0570*/  UISETP.GE.U32.AND.EX UP1, UPT, URZ, URZ, UPT, UP1 ;  /* 0x000000ffff00728c */ /* 0x000fe4000bf26110 */
[----:B------:R-:W-:-:S04]  /*0580*/  UISETP.NE.U32.AND UP0, UPT, UR16, URZ, UPT ;  /* 0x000000ff1000728c */ /* 0x000fc8000bf05070 */
[----:B------:R-:W-:-:S03]  /*0590*/  UISETP.NE.AND.EX UP0, UPT, URZ, URZ, UPT, UP0 ;  /* 0x000000ffff00728c */ /* 0x000fc6000bf05300 */
[----:B------:R-:W-:Y:S08]  /*05a0*/  BRA.U !UP1, `(.L_x_3) ;  /* 0x0000000509247547 */ /* 0x000ff0000b800000 */
[----:B------:R-:W3:Y:S01]  /*05b0*/  LDCU.128 UR8, c[0x0][0x380] ;  /* 0x00007000ff0877ac */ /* 0x000ee20008000c00 */
[----:B------:R-:W-:-:S04]  /*05c0*/  IADD3 R5, P0, PT, R2, UR4, RZ ;  /* 0x0000000402057c10 */ /* 0x000fc8000ff1e0ff */
[----:B------:R-:W-:Y:S01]  /*05d0*/  IADD3.X R6, PT, PT, R11, UR5, RZ, P0, !PT ;  /* 0x000000050b067c10 */ /* 0x000fe200087fe4ff */
[----:B---3--:R-:W-:Y:S01]  /*05e0*/  ULEA UR6, UP1, UR4, UR10, 0x2 ;  /* 0x0000000a04067291 */ /* 0x008fe2000f8210ff */
[----:B------:R-:W-:-:S03]  /*05f0*/  LEA R4, P0, R5, UR8, 0x2 ;  /* 0x0000000805047c11 */ /* 0x000fc6000f8010ff */
[----:B------:R-:W-:Y:S01]  /*0600*/  ULEA.HI.X UR7, UR4, UR11, UR5, 0x2, UP1 ;  /* 0x0000000b04077291 */ /* 0x000fe200088f1405 */
[----:B------:R-:W-:Y:S01]  /*0610*/  LEA.HI.X R5, R5, UR9, R6, 0x2, P0 ;  /* 0x0000000905057c11 */ /* 0x000fe200080f1406 */
[----:B------:R-:W-:Y:S01]  /*0620*/  IMAD.U32 R6, RZ, RZ, UR6 ;  /* 0x00000006ff067e24 */ /* 0x000fe2000f8e00ff */
[----:B------:R-:W-:-:S03]  /*0630*/  UIADD3 UR13, UP1, UPT, UR4, 0x1, URZ ;  /* 0x00000001040d7890 */ /* 0x000fc6000ff3e0ff */
[----:B------:R-:W-:Y:S01]  /*0640*/  IMAD.U32 R7, RZ, RZ, UR7 ;  /* 0x00000007ff077e24 */ /* 0x000fe2000f8e00ff */
[----:B0-----:R-:W3:Y:S01]  /*0650*/  LDG.E R4, desc[UR14][R4.64] ;  /* 0x0000000e04047981 */ /* 0x001ee2000c1e1900 */
[----:B------:R-:W-:-:S04]  /*0660*/  UIADD3.X UR7, UPT, UPT, URZ, UR5, URZ, UP1, !UPT ;  /* 0x00000005ff077290 */ /* 0x000fc80008ffe4ff */
[----:B------:R-:W3:Y:S01]  /*0670*/  LDG.E R7, desc[UR14][R6.64] ;  /* 0x0000000e06077981 */ /* 0x000ee2000c1e1900 */
[----:B------:R-:W-:Y:S02]  /*0680*/  USHF.L.U32 UR6, UR13, 0x2, URZ ;  /* 0x000000020d067899 */ /* 0x000fe400080006ff */
[----:B-1----:R-:W-:Y:S01]  /*0690*/  IADD3 R8, P0, PT, R2, UR13, RZ ;  /* 0x0000000d02087c10 */ /* 0x002fe2000ff1e0ff */
[----:B------:R-:W-:Y:S02]  /*06a0*/  USHF.L.U64.HI UR7, UR13, 0x2, UR7 ;  /* 0x000000020d077899 */ /* 0x000fe40008010207 */
[----:B------:R-:W-:Y:S02]  /*06b0*/  ULOP3.LUT UR6, UR6, 0xfffffffc, URZ, 0xc0, !UPT ;  /* 0xfffffffc06067892 */ /* 0x000fe4000f8ec0ff */
[----:B------:R-:W-:Y:S01]  /*06c0*/  ULOP3.LUT UR7, UR7, 0x3, URZ, 0xc0, !UPT ;  /* 0x0000000307077892 */ /* 0x000fe2000f8ec0ff */
[----:B------:R-:W-:Y:S01]  /*06d0*/  IMAD.X R13, RZ, RZ, R11, P0 ;  /* 0x000000ffff0d7224 */ /* 0x000fe200000e060b */
[----:B------:R-:W-:Y:S01]  /*06e0*/  UIADD3 UR6, UP1, UPT, UR6, UR10, URZ ;  /* 0x0000000a06067290 */ /* 0x000fe2000ff3e0ff */
[----:B------:R-:W-:-:S03]  /*06f0*/  LEA R12, P0, R8, UR8, 0x2 ;  /* 0x00000008080c7c11 */ /* 0x000fc6000f8010ff */
[----:B------:R-:W-:Y:S01]  /*0700*/  UIADD3.X UR7, UPT, UPT, UR7, UR11, URZ, UP1, !UPT ;  /* 0x0000000b07077290 */ /* 0x000fe20008ffe4ff */
[----:B------:R-:W-:Y:S01]  /*0710*/  LEA.HI.X R13, R8, UR9, R13, 0x2, P0 ;  /* 0x00000009080d7c11 */ /* 0x000fe200080f140d */
[----:B------:R-:W-:Y:S01]  /*0720*/  IMAD.U32 R14, RZ, RZ, UR6 ;  /* 0x00000006ff0e7e24 */ /* 0x000fe2000f8e00ff */
[----:B------:R-:W-:-:S03]  /*0730*/  UIADD3 UR13, UP1, UPT, UR4, 0x2, URZ ;  /* 0x00000002040d7890 */ /* 0x000fc6000ff3e0ff */
[----:B------:R-:W-:Y:S01]  /*0740*/  IMAD.U32 R15, RZ, RZ, UR7 ;  /* 0x00000007ff0f7e24 */ /* 0x000fe2000f8e00ff */
[----:B------:R0:W4:Y:S01]  /*0750*/  LDG.E R5, desc[UR14][R12.64] ;  /* 0x0000000e0c057981 */ /* 0x000122000c1e1900 */
[----:B------:R-:W-:-:S03]  /*0760*/  UIADD3.X UR7, UPT, UPT, URZ, UR5, URZ, UP1, !UPT ;  /* 0x00000005ff077290 */ /* 0x000fc60008ffe4ff */
[----:B------:R1:W4:Y:S01]  /*0770*/  LDG.E R6, desc[UR14][R14.64] ;  /* 0x0000000e0e067981 */ /* 0x000322000c1e1900 */
[----:B------:R-:W-:Y:S02]  /*0780*/  USHF.L.U32 UR6, UR13, 0x2, URZ ;  /* 0x000000020d067899 */ /* 0x000fe400080006ff */
[----:B------:R-:W-:Y:S02]  /*0790*/  USHF.L.U64.HI UR7, UR13, 0x2, UR7 ;  /* 0x000000020d077899 */ /* 0x000fe40008010207 */
[----:B------:R-:W-:Y:S01]  /*07a0*/  ULOP3.LUT UR6, UR6, 0xfffffffc, URZ, 0xc0, !UPT ;  /* 0xfffffffc06067892 */ /* 0x000fe2000f8ec0ff */
[----:B------:R-:W-:Y:S01]  /*07b0*/  IADD3 R8, P0, PT, R2, UR13, RZ ;  /* 0x0000000d02087c10 */ /* 0x000fe2000ff1e0ff */
[----:B------:R-:W-:Y:S02]  /*07c0*/  ULOP3.LUT UR7, UR7, 0x3, URZ, 0xc0, !UPT ;  /* 0x0000000307077892 */ /* 0x000fe4000f8ec0ff */
[----:B------:R-:W-:Y:S02]  /*07d0*/  UIADD3 UR6, UP1, UPT, UR6, UR10, URZ ;  /* 0x0000000a06067290 */ /* 0x000fe4000ff3e0ff */
[----:B------:R-:W-:-:S02]  /*07e0*/  IMAD.X R17, RZ, RZ, R11, P0 ;  /* 0x000000ffff117224 */ /* 0x000fc400000e060b */
[----:B------:R-:W-:Y:S01]  /*07f0*/  UIADD3.X UR7, UPT, UPT, UR7, UR11, URZ, UP1, !UPT ;  /* 0x0000000b07077290 */ /* 0x000fe20008ffe4ff */
[C---:B------:R-:W-:Y:S01]  /*0800*/  LEA R16, P0, R8.reuse, UR8, 0x2 ;  /* 0x0000000808107c11 */ /* 0x040fe2000f8010ff */
[----:B0-----:R-:W-:Y:S01]  /*0810*/  IMAD.U32 R12, RZ, RZ, UR6 ;  /* 0x00000006ff0c7e24 */ /* 0x001fe2000f8e00ff */
[----:B------:R-:W-:Y:S02]  /*0820*/  UIADD3 UR13, UP1, UPT, UR4, 0x3, URZ ;  /* 0x00000003040d7890 */ /* 0x000fe4000ff3e0ff */
[----:B------:R-:W-:Y:S01]  /*0830*/  LEA.HI.X R17, R8, UR9, R17, 0x2, P0 ;  /* 0x0000000908117c11 */ /* 0x000fe200080f1411 */
[----:B------:R-:W-:Y:S01]  /*0840*/  IMAD.U32 R13, RZ, RZ, UR7 ;  /* 0x00000007ff0d7e24 */ /* 0x000fe2000f8e00ff */
[----:B------:R-:W-:-:S03]  /*0850*/  USHF.L.U32 UR6, UR13, 0x2, URZ ;  /* 0x000000020d067899 */ /* 0x000fc600080006ff */
[----:B------:R-:W5:Y:S01]  /*0860*/  LDG.E R16, desc[UR14][R16.64] ;  /* 0x0000000e10107981 */ /* 0x000f62000c1e1900 */
[----:B------:R-:W-:-:S03]  /*0870*/  UIADD3.X UR7, UPT, UPT, URZ, UR5, URZ, UP1, !UPT ;  /* 0x00000005ff077290 */ /* 0x000fc60008ffe4ff */
[----:B------:R0:W5:Y:S01]  /*0880*/  LDG.E R19, desc[UR14][R12.64] ;  /* 0x0000000e0c137981 */ /* 0x000162000c1e1900 */
[----:B------:R-:W-:Y:S02]  /*0890*/  ULOP3.LUT UR5, UR6, 0xfffffffc, URZ, 0xc0, !UPT ;  /* 0xfffffffc06057892 */ /* 0x000fe4000f8ec0ff */
[----:B------:R-:W-:Y:S02]  /*08a0*/  USHF.L.U64.HI UR6, UR13, 0x2, UR7 ;  /* 0x000000020d067899 */ /* 0x000fe40008010207 */
[----:B------:R-:W-:Y:S01]  /*08b0*/  IADD3 R8, P0, PT, R2, UR13, RZ ;  /* 0x0000000d02087c10 */ /* 0x000fe2000ff1e0ff */
[----:B------:R-:W-:Y:S02]  /*08c0*/  UIADD3 UR5, UP1, UPT, UR5, UR10, URZ ;  /* 0x0000000a05057290 */ /* 0x000fe4000ff3e0ff */
[----:B------:R-:W-:Y:S01]  /*08d0*/  ULOP3.LUT UR6, UR6, 0x3, URZ, 0xc0, !UPT ;  /* 0x0000000306067892 */ /* 0x000fe2000f8ec0ff */
[----:B-1----:R-:W-:Y:S01]  /*08e0*/  LEA R14, P1, R8, UR8, 0x2 ;  /* 0x00000008080e7c11 */ /* 0x002fe2000f8210ff */
[----:B------:R-:W-:-:S02]  /*08f0*/  IMAD.X R15, RZ, RZ, R11, P0 ;  /* 0x000000ffff0f7224 */ /* 0x000fc400000e060b */
[----:B------:R-:W-:Y:S01]  /*0900*/  UIADD3.X UR6, UPT, UPT, UR6, UR11, URZ, UP1, !UPT ;  /* 0x0000000b06067290 */ /* 0x000fe20008ffe4ff */
[----:B0-----:R-:W-:Y:S02]  /*0910*/  IMAD.U32 R12, RZ, RZ, UR5 ;  /* 0x00000005ff0c7e24 */ /* 0x001fe4000f8e00ff */
[----:B------:R-:W-:-:S03]  /*0920*/  LEA.HI.X R15, R8, UR9, R15, 0x2, P1 ;  /* 0x00000009080f7c11 */ /* 0x000fc600088f140f */
[----:B------:R-:W-:Y:S02]  /*0930*/  IMAD.U32 R13, RZ, RZ, UR6 ;  /* 0x00000006ff0d7e24 */ /* 0x000fe4000f8e00ff */
[----:B------:R0:W5:Y:S04]  /*0940*/  LDG.E R14, desc[UR14][R14.64] ;  /* 0x0000000e0e0e7981 */ /* 0x000168000c1e1900 */
[----:B------:R-:W5:Y:S01]  /*0950*/  LDG.E R13, desc[UR14][R12.64] ;  /* 0x0000000e0c0d7981 */ /* 0x000f62000c1e1900 */
[----:B--2---:R-:W-:Y:S01]  /*0960*/  I2FP.F32.S32 R17, R0 ;  /* 0x0000000000117245 */ /* 0x004fe20000201400 */
[----:B------:R-:W-:Y:S01]  /*0970*/  UIADD3 UR4, UPT, UPT, UR4, 0x4, URZ ;  /* 0x0000000404047890 */ /* 0x000fe2000fffe0ff */
[----:B------:R-:W-:-:S03]  /*0980*/  UMOV UR5, URZ ;  /* 0x000000ff00057c82 */ /* 0x000fc60008000000 */
[----:B---3--:R-:W-:-:S06]  /*0990*/  FFMA R4, R4, R7, R17 ;  /* 0x0000000704047223 */ /* 0x008fcc0000000011 */
[----:B------:R-:W1:Y:S02]  /*09a0*/  F2I.TRUNC.NTZ R4, R4 ;  /* 0x0000000400047305 */ /* 0x000e64000020f100 */
[----:B-1----:R-:W-:-:S05]  /*09b0*/  I2FP.F32.S32 R0, R4 ;  /* 0x0000000400007245 */ /* 0x002fca0000201400 */
[----:B----4-:R-:W-:-:S06]  /*09c0*/  FFMA R5, R5, R6, R0 ;  /* 0x0000000605057223 */ /* 0x010fcc0000000000 */
[----:B------:R-:W1:Y:S02]  /*09d0*/  F2I.TRUNC.NTZ R5, R5 ;  /* 0x0000000500057305 */ /* 0x000e64000020f100 */
[----:B-1----:R-:W-:-:S05]  /*09e0*/  I2FP.F32.S32 R7, R5 ;  /* 0x0000000500077245 */ /* 0x002fca0000201400 */
[----:B-----5:R-:W-:-:S06]  /*09f0*/  FFMA R7, R16, R19, R7 ;  /* 0x0000001310077223 */ /* 0x020fcc0000000007 */
[----:B------:R-:W0:Y:S02]  /*0a00*/  F2I.TRUNC.NTZ R7, R7 ;  /* 0x0000000700077305 */ /* 0x000e24000020f100 */
[----:B0-----:R-:W-:-:S05]  /*0a10*/  I2FP.F32.S32 R15, R7 ;  /* 0x00000007000f7245 */ /* 0x001fca0000201400 */
[----:B------:R-:W-:-:S04]  /*0a20*/  FFMA R13, R14, R13, R15 ;  /* 0x0000000d0e0d7223 */ /* 0x000fc8000000000f */
[----:B------:R3:W4:Y:S03]  /*0a30*/  F2I.TRUNC.NTZ R0, R13 ;  /* 0x0000000d00007305 */ /* 0x000726000020f100 */
.L_x_3:
[----:B------:R-:W-:Y:S05]  /*0a40*/  BRA.U !UP0, `(.L_x_2) ;  /* 0x0000000108e07547 */ /* 0x000fea000b800000 */
[----:B------:R-:W-:Y:S02]  /*0a50*/  UISETP.NE.U32.AND UP1, UPT, UR16, 0x1, UPT ;  /* 0x000000011000788c */ /* 0x000fe4000bf25070 */
[----:B------:R-:W-:Y:S02]  /*0a60*/  ULOP3.LUT UR6, UR12, 0x1, URZ, 0xc0, !UPT ;  /* 0x000000010c067892 */ /* 0x000fe4000f8ec0ff */
[----:B------:R-:W-:Y:S02]  /*0a70*/  UISETP.NE.AND.EX UP1, UPT, URZ, URZ, UPT, UP1 ;  /* 0x000000ffff00728c */ /* 0x000fe4000bf25310 */
[----:B------:R-:W-:-:S04]  /*0a80*/  UISETP.NE.U32.AND UP0, UPT, UR6, 0x1, UPT ;  /* 0x000000010600788c */ /* 0x000fc8000bf05070 */
[----:B------:R-:W-:-:S03]  /*0a90*/  UISETP.NE.U32.AND.EX UP0, UPT, URZ, URZ, UPT, UP0 ;  /* 0x000000ffff00728c */ /* 0x000fc6000bf05100 */
[----:B------:R-:W-:Y:S08]  /*0aa0*/  BRA.U !UP1, `(.L_x_4) ;  /* 0x00000001098c7547 */ /* 0x000ff0000b800000 */
[----:B------:R-:W5:Y:S01]  /*0ab0*/  LDCU.128 UR8, c[0x0][0x380] ;  /* 0x00007000ff0877ac */ /* 0x000f620008000c00 */
[----:B------:R-:W-:-:S04]  /*0ac0*/  IADD3 R5, P0, PT, R2, UR4, RZ ;  /* 0x0000000402057c10 */ /* 0x000fc8000ff1e0ff */
[----:B------:R-:W-:Y:S01]  /*0ad0*/  IADD3.X R6, PT, PT, R11, UR5, RZ, P0, !PT ;  /* 0x000000050b067c10 */ /* 0x000fe200087fe4ff */
[----:B-----5:R-:W-:Y:S01]  /*0ae0*/  ULEA UR6, UP1, UR4, UR10, 0x2 ;  /* 0x0000000a04067291 */ /* 0x020fe2000f8210ff */
[----:B------:R-:W-:-:S03]  /*0af0*/  LEA R4, P0, R5, UR8, 0x2 ;  /* 0x0000000805047c11 */ /* 0x000fc6000f8010ff */
[----:B------:R-:W-:Y:S01]  /*0b00*/  ULEA.HI.X UR7, UR4, UR11, UR5, 0x2, UP1 ;  /* 0x0000000b04077291 */ /* 0x000fe200088f1405 */
[----:B------:R-:W-:Y:S01]  /*0b10*/  LEA.HI.X R5, R5, UR9, R6, 0x2, P0 ;  /* 0x0000000905057c11 */ /* 0x000fe200080f1406 */
[----:B------:R-:W-:Y:S01]  /*0b20*/  IMAD.U32 R6, RZ, RZ, UR6 ;  /* 0x00000006ff067e24 */ /* 0x000fe2000f8e00ff */
[----:B------:R-:W-:-:S03]  /*0b30*/  UIADD3 UR13, UP1, UPT, UR4, 0x1, URZ ;  /* 0x00000001040d7890 */ /* 0x000fc6000ff3e0ff */
[----:B------:R-:W-:Y:S01]  /*0b40*/  IMAD.U32 R7, RZ, RZ, UR7 ;  /* 0x00000007ff077e24 */ /* 0x000fe2000f8e00ff */
[----:B01----:R0:W5:Y:S01]  /*0b50*/  LDG.E R8, desc[UR14][R4.64] ;  /* 0x0000000e04087981 */ /* 0x003162000c1e1900 */
[----:B------:R-:W-:Y:S02]  /*0b60*/  USHF.L.U32 UR6, UR13, 0x2, URZ ;  /* 0x000000020d067899 */ /* 0x000fe400080006ff */
[----:B------:R-:W-:Y:S02]  /*0b70*/  UIADD3.X UR5, UPT, UPT, URZ, UR5, URZ, UP1, !UPT ;  /* 0x00000005ff057290 */ /* 0x000fe40008ffe4ff */
[----:B------:R-:W5:Y:S01]  /*0b80*/  LDG.E R7, desc[UR14][R6.64] ;  /* 0x0000000e06077981 */ /* 0x000f62000c1e1900 */
[----:B------:R-:W-:Y:S01]  /*0b90*/  ULOP3.LUT UR6, UR6, 0xfffffffc, URZ, 0xc0, !UPT ;  /* 0xfffffffc06067892 */ /* 0x000fe2000f8ec0ff */
[----:B------:R-:W-:Y:S01]  /*0ba0*/  IADD3 R10, P0, PT, R2, UR13, RZ ;  /* 0x0000000d020a7c10 */ /* 0x000fe2000ff1e0ff */
[----:B------:R-:W-:Y:S02]  /*0bb0*/  USHF.L.U64.HI UR5, UR13, 0x2, UR5 ;  /* 0x000000020d057899 */ /* 0x000fe40008010205 */
[----:B------:R-:W-:Y:S01]  /*0bc0*/  UIADD3 UR6, UP1, UPT, UR6, UR10, URZ ;  /* 0x0000000a06067290 */ /* 0x000fe2000ff3e0ff */
[----:B------:R-:W-:Y:S01]  /*0bd0*/  LEA R12, P1, R10, UR8, 0x2 ;  /* 0x000000080a0c7c11 */ /* 0x000fe2000f8210ff */
[----:B------:R-:W-:Y:S01]  /*0be0*/  ULOP3.LUT UR5, UR5, 0x3, URZ, 0xc0, !UPT ;  /* 0x0000000305057892 */ /* 0x000fe2000f8ec0ff */
[----:B---3--:R-:W-:-:S03]  /*0bf0*/  IMAD.X R13, RZ, RZ, R11, P0 ;  /* 0x000000ffff0d7224 */ /* 0x008fc600000e060b */
[----:B------:R-:W-:Y:S01]  /*0c00*/  UIADD3.X UR5, UPT, UPT, UR5, UR11, URZ, UP1, !UPT ;  /* 0x0000000b05057290 */ /* 0x000fe20008ffe4ff */
[----:B0-----:R-:W-:Y:S01]  /*0c10*/  IMAD.U32 R4, RZ, RZ, UR6 ;  /* 0x00000006ff047e24 */ /* 0x001fe2000f8e00ff */
[----:B------:R-:W-:-:S04]  /*0c20*/  LEA.HI.X R13, R10, UR9, R13, 0x2, P1 ;  /* 0x000000090a0d7c11 */ /* 0x000fc800088f140d */
[----:B------:R-:W-:Y:S01]  /*0c30*/  IMAD.U32 R5, RZ, RZ, UR5 ;  /* 0x00000005ff057e24 */ /* 0x000fe2000f8e00ff */
[----:B------:R-:W3:Y:S05]  /*0c40*/  LDG.E R12, desc[UR14][R12.64] ;  /* 0x0000000e0c0c7981 */ /* 0x000eea000c1e1900 */
[----:B------:R-:W3:Y:S01]  /*0c50*/  LDG.E R5, desc[UR14][R4.64] ;  /* 0x0000000e04057981 */ /* 0x000ee2000c1e1900 */
[----:B--2-4-:R-:W-:Y:S01]  /*0c60*/  I2FP.F32.S32 R15, R0 ;  /* 0x00000000000f7245 */ /* 0x014fe20000201400 */
[----:B------:R-:W-:Y:S01]  /*0c70*/  UIADD3 UR4, UPT, UPT, UR4, 0x2, URZ ;  /* 0x0000000204047890 */ /* 0x000fe2000fffe0ff */
[----:B------:R-:W-:-:S03]  /*0c80*/  UMOV UR5, URZ ;  /* 0x000000ff00057c82 */ /* 0x000fc60008000000 */
[----:B-----5:R-:W-:-:S06]  /*0c90*/  FFMA R7, R8, R7, R15 ;  /* 0x0000000708077223 */ /* 0x020fcc000000000f */
[----:B------:R-:W0:Y:S02]  /*0ca0*/  F2I.TRUNC.NTZ R7, R7 ;  /* 0x0000000700077305 */ /* 0x000e24000020f100 */
[----:B0-----:R-:W-:-:S05]  /*0cb0*/  I2FP.F32.S32 R15, R7 ;  /* 0x00000007000f7245 */ /* 0x001fca0000201400 */
[----:B---3--:R-:W-:-:S04]  /*0cc0*/  FFMA R15, R12, R5, R15 ;  /* 0x000000050c0f7223 */ /* 0x008fc8000000000f */
[----:B------:R0:W1:Y:S03]  /*0cd0*/  F2I.TRUNC.NTZ R0, R15 ;  /* 0x0000000f00007305 */ /* 0x000066000020f100 */
.L_x_4:
[----:B------:R-:W-:Y:S05]  /*0ce0*/  BRA.U UP0, `(.L_x_2) ;  /* 0x0000000100387547 */ /* 0x000fea000b800000 */
[----:B------:R-:W5:Y:S01]  /*0cf0*/  LDCU.128 UR8, c[0x0][0x380] ;  /* 0x00007000ff0877ac */ /* 0x000f620008000c00 */
[----:B------:R-:W-:-:S04]  /*0d00*/  IADD3 R3, P0, PT, R2, UR4, RZ ;  /* 0x0000000402037c10 */ /* 0x000fc8000ff1e0ff */
[----:B------:R-:W-:Y:S01]  /*0d10*/  IADD3.X R4, PT, PT, R11, UR5, RZ, P0, !PT ;  /* 0x000000050b047c10 */ /* 0x000fe200087fe4ff */
[----:B-----5:R-:W-:Y:S01]  /*0d20*/  ULEA UR6, UP0, UR4, UR10, 0x2 ;  /* 0x0000000a04067291 */ /* 0x020fe2000f8010ff */
[----:B------:R-:W-:-:S03]  /*0d30*/  LEA R2, P1, R3, UR8, 0x2 ;  /* 0x0000000803027c11 */ /* 0x000fc6000f8210ff */
[----:B------:R-:W-:Y:S01]  /*0d40*/  ULEA.HI.X UR4, UR4, UR11, UR5, 0x2, UP0 ;  /* 0x0000000b04047291 */ /* 0x000fe200080f1405 */
[----:B------:R-:W-:Y:S01]  /*0d50*/  LEA.HI.X R3, R3, UR9, R4, 0x2, P1 ;  /* 0x0000000903037c11 */ /* 0x000fe200088f1404 */
[----:B------:R-:W-:-:S04]  /*0d60*/  IMAD.U32 R4, RZ, RZ, UR6 ;  /* 0x00000006ff047e24 */ /* 0x000fc8000f8e00ff */
[----:B------:R-:W-:Y:S01]  /*0d70*/  IMAD.U32 R5, RZ, RZ, UR4 ;  /* 0x00000004ff057e24 */ /* 0x000fe2000f8e00ff */
[----:B0-----:R-:W5:Y:S05]  /*0d80*/  LDG.E R2, desc[UR14][R2.64] ;  /* 0x0000000e02027981 */ /* 0x001f6a000c1e1900 */
[----:B------:R-:W5:Y:S01]  /*0d90*/  LDG.E R5, desc[UR14][R4.64] ;  /* 0x0000000e04057981 */ /* 0x000f62000c1e1900 */
[----:B-12-4-:R-:W-:-:S05]  /*0da0*/  I2FP.F32.S32 R7, R0 ;  /* 0x0000000000077245 */ /* 0x016fca0000201400 */
[----:B-----5:R-:W-:-:S06]  /*0db0*/  FFMA R0, R2, R5, R7 ;  /* 0x0000000502007223 */ /* 0x020fcc0000000007 */
[----:B------:R-:W0:Y:S02]  /*0dc0*/  F2I.TRUNC.NTZ R0, R0 ;  /* 0x0000000000007305 */ /* 0x000e24000020f100 */
.L_x_2:
[----:B------:R-:W5:Y:S01]  /*0dd0*/  LDCU.64 UR4, c[0x0][0x390] ;  /* 0x00007200ff0477ac */ /* 0x000f620008000a00 */
[----:B012-4-:R-:W-:Y:S02]  /*0de0*/  I2FP.F32.S32 R5, R0 ;  /* 0x0000000000057245 */ /* 0x017fe40000201400 */
[----:B-----5:R-:W-:-:S04]  /*0df0*/  LEA R2, P0, R9, UR4, 0x2 ;  /* 0x0000000409027c11 */ /* 0x020fc8000f8010ff */
[----:B------:R-:W-:-:S05]  /*0e00*/  LEA.HI.X R3, R9, UR5, RZ, 0x2, P0 ;  /* 0x0000000509037c11 */ /* 0x000fca00080f14ff */
[----:B------:R-:W-:Y:S01]  /*0e10*/  STG.E desc[UR14][R2.64], R5 ;  /* 0x0000000502007986 */ /* 0x000fe2000c10190e */
[----:B------:R-:W-:Y:S05]  /*0e20*/  EXIT ;  /* 0x000000000000794d */ /* 0x000fea0003800000 */
.L_x_5:
[----:B------:R-:W-:-:S00]  /*0e30*/  BRA `(.L_x_5) ;  /* 0xfffffffc00fc7947 */ /* 0x000fc0000383ffff */
[----:B------:R-:W-:-:S00]  /*0e40*/  NOP ;  /* 0x0000000000007918 */ /* 0x000fc00000000000 */
        /* <DEDUP_REMOVED lines=11> */
.L_x_6:


//--------------------- .nv.shared.reserved.0     --------------------------
	.section	.nv.shared.reserved.0,"aw",@nobits
	.weak		__nv_reservedSMEM_offset_0_alias
	.size		__nv_reservedSMEM_offset_0_alias, 0, 64
	.other		__nv_reservedSMEM_offset_0_alias,@"STO_CUDA_RESERVED_SHARED STV_DEFAULT"
__nv_reservedSMEM_offset_0_alias:
	.zero		0
	.zero		64


//--------------------- .nv.constant0._Z15matVecMulKernelPfS_S_mm --------------------------
	.section	.nv.constant0._Z15matVecMulKernelPfS_S_mm,"a",@progbits
	.sectionflags	@""
	.align	4
.nv.constant0._Z15matVecMulKernelPfS_S_mm:
	.zero		936


//--------------------- SYMBOLS --------------------------

	.type		.nv.reservedSmem.offset0,@object
	.size		.nv.reservedSmem.offset0,0x4
